	.headerflags	@"EF_CUDA_TEXMODE_UNIFIED EF_CUDA_64BIT_ADDRESS EF_CUDA_SM86 EF_CUDA_VIRTUAL_SM(EF_CUDA_SM86)"
	.elftype	@"ET_EXEC"


//--------------------- .nv.info                  --------------------------
	.section	.nv.info,"",@"SHT_CUDA_INFO"
	.align	4


	//----- nvinfo : EIATTR_REGCOUNT
	.align		4
        /*0000*/ 	.byte	0x04, 0x2f
        /*0002*/ 	.short	(.L_1 - .L_0)
	.align		4
.L_0:
        /*0004*/ 	.word	index@(triton_poi_fused__to_copy_2)
        /*0008*/ 	.word	0x00000008


	//----- nvinfo : EIATTR_MIN_STACK_SIZE
	.align		4
.L_1:
        /*000c*/ 	.byte	0x04, 0x12
        /*000e*/ 	.short	(.L_3 - .L_2)
	.align		4
.L_2:
        /*0010*/ 	.word	index@(triton_poi_fused__to_copy_2)
        /*0014*/ 	.word	0x00000000


	//----- nvinfo : EIATTR_FRAME_SIZE
	.align		4
.L_3:
        /*0018*/ 	.byte	0x04, 0x11
        /*001a*/ 	.short	(.L_5 - .L_4)
	.align		4
.L_4:
        /*001c*/ 	.word	index@(triton_poi_fused__to_copy_2)
        /*0020*/ 	.word	0x00000000


	//----- nvinfo : EIATTR_MIN_STACK_SIZE
	.align		4
.L_5:
        /*0024*/ 	.byte	0x04, 0x12
        /*0026*/ 	.short	(.L_7 - .L_6)
	.align		4
.L_6:
        /*0028*/ 	.word	index@(triton_poi_fused__to_copy_2)
        /*002c*/ 	.word	0x00000000
.L_7:


//--------------------- .nv.info.triton_poi_fused__to_copy_2 --------------------------
	.section	.nv.info.triton_poi_fused__to_copy_2,"",@"SHT_CUDA_INFO"
	.sectionflags	@""
	.align	4


	//----- nvinfo : EIATTR_CUDA_API_VERSION
	.align		4
        /*0000*/ 	.byte	0x04, 0x37
        /*0002*/ 	.short	(.L_9 - .L_8)
.L_8:
        /*0004*/ 	.word	0x0000007c


	//----- nvinfo : EIATTR_SW2861232_WAR
	.align		4
.L_9:
        /*0008*/ 	.byte	0x01, 0x35
	.zero		2


	//----- nvinfo : EIATTR_PARAM_CBANK
	.align		4
        /*000c*/ 	.byte	0x04, 0x0a
        /*000e*/ 	.short	(.L_11 - .L_10)
	.align		4
.L_10:
        /*0010*/ 	.word	index@(.nv.constant0.triton_poi_fused__to_copy_2)
        /*0014*/ 	.short	0x0160
        /*0016*/ 	.short	0x0020


	//----- nvinfo : EIATTR_CBANK_PARAM_SIZE
	.align		4
.L_11:
        /*0018*/ 	.byte	0x03, 0x19
        /*001a*/ 	.short	0x0020


	//----- nvinfo : EIATTR_KPARAM_INFO
	.align		4
        /*001c*/ 	.byte	0x04, 0x17
        /*001e*/ 	.short	(.L_13 - .L_12)
.L_12:
        /*0020*/ 	.word	0x00000000
        /*0024*/ 	.short	0x0003
        /*0026*/ 	.short	0x0018
        /*0028*/ 	.byte	0x00, 0xf4, 0x21, 0x00


	//----- nvinfo : EIATTR_KPARAM_INFO
	.align		4
.L_13:
        /*002c*/ 	.byte	0x04, 0x17
        /*002e*/ 	.short	(.L_15 - .L_14)
.L_14:
        /*0030*/ 	.word	0x00000000
        /*0034*/ 	.short	0x0002
        /*0036*/ 	.short	0x0010
        /*0038*/ 	.byte	0x00, 0xf0, 0x11, 0x00


	//----- nvinfo : EIATTR_KPARAM_INFO
	.align		4
.L_15:
        /*003c*/ 	.byte	0x04, 0x17
        /*003e*/ 	.short	(.L_17 - .L_16)
.L_16:
        /*0040*/ 	.word	0x00000000
        /*0044*/ 	.short	0x0001
        /*0046*/ 	.short	0x0008
        /*0048*/ 	.byte	0x00, 0xf4, 0x21, 0x00


	//----- nvinfo : EIATTR_KPARAM_INFO
	.align		4
.L_17:
        /*004c*/ 	.byte	0x04, 0x17
        /*004e*/ 	.short	(.L_19 - .L_18)
.L_18:
        /*0050*/ 	.word	0x00000000
        /*0054*/ 	.short	0x0000
        /*0056*/ 	.short	0x0000
        /*0058*/ 	.byte	0x00, 0xf4, 0x21, 0x00


	//----- nvinfo : EIATTR_MAXREG_COUNT
	.align		4
.L_19:
        /*005c*/ 	.byte	0x03, 0x1b
        /*005e*/ 	.short	0x00ff


	//----- nvinfo : EIATTR_EXIT_INSTR_OFFSETS
	.align		4
        /*0060*/ 	.byte	0x04, 0x1c
        /*0062*/ 	.short	(.L_21 - .L_20)


	//   ....[0]....
.L_20:
        /*0064*/ 	.word	0x00000120


	//   ....[1]....
        /*0068*/ 	.word	0x00000140


	//----- nvinfo : EIATTR_REQNTID
	.align		4
.L_21:
        /*006c*/ 	.byte	0x04, 0x10
        /*006e*/ 	.short	(.L_23 - .L_22)
.L_22:
        /*0070*/ 	.word	0x00000080
        /*0074*/ 	.word	0x00000001
        /*0078*/ 	.word	0x00000001


	//----- nvinfo : EIATTR_CRS_STACK_SIZE
	.align		4
.L_23:
        /*007c*/ 	.byte	0x04, 0x1e
        /*007e*/ 	.short	(.L_25 - .L_24)
.L_24:
        /*0080*/ 	.word	0x00000000
.L_25:


//--------------------- .nv.callgraph             --------------------------
	.section	.nv.callgraph,"",@"SHT_CUDA_CALLGRAPH"
	.align	4
	.sectionentsize	8
	.align		4
        /*0000*/ 	.word	0x00000000
	.align		4
        /*0004*/ 	.word	0xffffffff
	.align		4
        /*0008*/ 	.word	0x00000000
	.align		4
        /*000c*/ 	.word	0xfffffffe
	.align		4
        /*0010*/ 	.word	0x00000000
	.align		4
        /*0014*/ 	.word	0xfffffffd
	.align		4
        /*0018*/ 	.word	0x00000000
	.align		4
        /*001c*/ 	.word	0xfffffffc


//--------------------- .nv.rel.action            --------------------------
	.section	.nv.rel.action,"",@"SHT_CUDA_RELOCINFO"
	.align	8
	.sectionentsize	8
        /*0000*/ 	.byte	0x73, 0x00, 0x00, 0x00, 0x00, 0x00, 0x00, 0x00, 0x00, 0x00, 0x00, 0x11, 0x25, 0x00, 0x05, 0x36


//--------------------- .nv.constant0.triton_poi_fused__to_copy_2 --------------------------
	.section	.nv.constant0.triton_poi_fused__to_copy_2,"a",@progbits
	.sectionflags	@""
	.align	4
.nv.constant0.triton_poi_fused__to_copy_2:
	.zero		384


//--------------------- .text.triton_poi_fused__to_copy_2 --------------------------
	.section	.text.triton_poi_fused__to_copy_2,"ax",@progbits
	.sectioninfo	@"SHI_REGISTERS=8"
	.align	128
        .global         triton_poi_fused__to_copy_2
        .type           triton_poi_fused__to_copy_2,@function
        .size           triton_poi_fused__to_copy_2,(.L_x_3 - triton_poi_fused__to_copy_2)
        .other          triton_poi_fused__to_copy_2,@"STO_CUDA_ENTRY STV_DEFAULT"
triton_poi_fused__to_copy_2:
.text.triton_poi_fused__to_copy_2:
[----:B------:R-:W-:Y:S02]  /*0000*/  IMAD.MOV.U32 R1, RZ, RZ, c[0x0][0x28] ;  /* 0x00000a00ff017624 */ /* 0x000fe400078e00ff */
[----:B------:R-:W0:Y:S01]  /*0010*/  S2R R0, SR_TID.X ;  /* 0x0000000000007919 */ /* 0x000e220000002100 */
[----:B------:R-:W-:Y:S01]  /*0020*/  MOV R5, 0x2 ;  /* 0x0000000200057802 */ /* 0x000fe20000000f00 */
[----:B------:R-:W-:Y:S01]  /*0030*/  ULDC.64 UR4, c[0x0][0x118] ;  /* 0x0000460000047ab9 */ /* 0x000fe20000000a00 */
[----:B------:R-:W-:Y:S01]  /*0040*/  BSSY B0, `(.L_x_0) ;  /* 0x000000c000007945 */ /* 0x000fe20003800000 */
[----:B------:R-:W1:Y:S01]  /*0050*/  S2R R3, SR_CTAID.X ;  /* 0x0000000000037919 */ /* 0x000e620000002500 */
[----:B0-----:R-:W-:-:S04]  /*0060*/  SHF.L.U32 R0, R0, 0x1, RZ ;  /* 0x0000000100007819 */ /* 0x001fc800000006ff */
[----:B------:R-:W-:-:S05]  /*0070*/  LOP3.LUT R0, R0, 0xfe, RZ, 0xc0, !PT ;  /* 0x000000fe00007812 */ /* 0x000fca00078ec0ff */
[----:B-1----:R-:W-:Y:S02]  /*0080*/  IMAD R0, R3, 0x100, R0 ;  /* 0x0000010003007824 */ /* 0x002fe400078e0200 */
[----:B------:R-:W-:Y:S02]  /*0090*/  CS2R R2, SRZ ;  /* 0x0000000000027805 */ /* 0x000fe4000001ff00 */
[C---:B------:R-:W-:Y:S01]  /*00a0*/  IMAD.WIDE R4, R0.reuse, R5, c[0x0][0x168] ;  /* 0x00005a0000047625 */ /* 0x040fe200078e0205 */
[----:B------:R-:W-:-:S13]  /*00b0*/  ISETP.GE.AND P0, PT, R0, 0xd80, PT ;  /* 0x00000d800000780c */ /* 0x000fda0003f06270 */
[----:B------:R-:W-:Y:S05]  /*00c0*/  @P0 BRA `(.L_x_1) ;  /* 0x0000003000000947 */ /* 0x000fea0003800000 */
[----:B------:R-:W-:-:S04]  /*00d0*/  IMAD.MOV.U32 R3, RZ, RZ, 0x4 ;  /* 0x00000004ff037424 */ /* 0x000fc800078e00ff */
[----:B------:R-:W-:-:S06]  /*00e0*/  IMAD.WIDE R2, R0, R3, c[0x0][0x160] ;  /* 0x0000580000027625 */ /* 0x000fcc00078e0203 */
[----:B------:R-:W5:Y:S02]  /*00f0*/  LDG.E.64 R2, [R2.64] ;  /* 0x0000000402027981 */ /* 0x000f64000c1e1b00 */
.L_x_1:
[----:B------:R-:W-:Y:S05]  /*0100*/  BSYNC B0 ;  /* 0x0000000000007941 */ /* 0x000fea0003800000 */
.L_x_0:
[----:B-----5:R-:W-:Y:S01]  /*0110*/  F2FP.BF16.PACK_AB R3, R3, R2 ;  /* 0x000000020303723e */ /* 0x020fe200000010ff */
[----:B------:R-:W-:Y:S06]  /*0120*/  @P0 EXIT ;  /* 0x000000000000094d */ /* 0x000fec0003800000 */
[----:B------:R-:W-:Y:S01]  /*0130*/  STG.E [R4.64], R3 ;  /* 0x0000000304007986 */ /* 0x000fe2000c101904 */
[----:B------:R-:W-:Y:S05]  /*0140*/  EXIT ;  /* 0x000000000000794d */ /* 0x000fea0003800000 */
.L_x_2:
[----:B------:R-:W-:-:S00]  /*0150*/  BRA `(.L_x_2) ;  /* 0xfffffff000007947 */ /* 0x000fc0000383ffff */
[----:B------:R-:W-:-:S00]  /*0160*/  NOP ;  /* 0x0000000000007918 */ /* 0x000fc00000000000 */
        /* <DEDUP_REMOVED lines=9> */
.L_x_3:
